//
// Generated by NVIDIA NVVM Compiler
//
// Compiler Build ID: CL-36424714
// Cuda compilation tools, release 13.0, V13.0.88
// Based on NVVM 20.0.0
//

.version 9.0
.target sm_100
.address_size 64

	// .globl	buff_averages_batch_prefix_f32

.visible .entry buff_averages_batch_prefix_f32(
	.param .u64 .ptr .align 1 buff_averages_batch_prefix_f32_param_0,
	.param .u64 .ptr .align 1 buff_averages_batch_prefix_f32_param_1,
	.param .u32 buff_averages_batch_prefix_f32_param_2,
	.param .u32 buff_averages_batch_prefix_f32_param_3,
	.param .u64 .ptr .align 1 buff_averages_batch_prefix_f32_param_4,
	.param .u64 .ptr .align 1 buff_averages_batch_prefix_f32_param_5,
	.param .u32 buff_averages_batch_prefix_f32_param_6,
	.param .u64 .ptr .align 1 buff_averages_batch_prefix_f32_param_7,
	.param .u64 .ptr .align 1 buff_averages_batch_prefix_f32_param_8
)
{
	.reg .pred 	%p<8>;
	.reg .b32 	%r<27>;
	.reg .b32 	%f<18>;
	.reg .b64 	%rd<28>;
	.reg .b64 	%fd<13>;

	ld.param.u64 	%rd9, [buff_averages_batch_prefix_f32_param_0];
	ld.param.u64 	%rd10, [buff_averages_batch_prefix_f32_param_1];
	ld.param.u32 	%r13, [buff_averages_batch_prefix_f32_param_2];
	ld.param.u32 	%r14, [buff_averages_batch_prefix_f32_param_3];
	ld.param.u64 	%rd5, [buff_averages_batch_prefix_f32_param_4];
	ld.param.u64 	%rd6, [buff_averages_batch_prefix_f32_param_5];
	ld.param.u32 	%r15, [buff_averages_batch_prefix_f32_param_6];
	ld.param.u64 	%rd7, [buff_averages_batch_prefix_f32_param_7];
	ld.param.u64 	%rd8, [buff_averages_batch_prefix_f32_param_8];
	cvta.to.global.u64 	%rd1, %rd10;
	cvta.to.global.u64 	%rd2, %rd9;
	mov.u32 	%r1, %ctaid.y;
	setp.ge.s32 	%p1, %r1, %r15;
	@%p1 bra 	$L__BB0_10;
	cvta.to.global.u64 	%rd11, %rd5;
	cvta.to.global.u64 	%rd12, %rd6;
	mul.wide.u32 	%rd13, %r1, 4;
	add.s64 	%rd14, %rd11, %rd13;
	ld.global.nc.u32 	%r2, [%rd14];
	add.s64 	%rd15, %rd12, %rd13;
	ld.global.nc.u32 	%r16, [%rd15];
	min.s32 	%r17, %r2, %r16;
	setp.lt.s32 	%p2, %r17, 1;
	@%p2 bra 	$L__BB0_10;
	add.s32 	%r4, %r14, -1;
	mov.u32 	%r18, %ctaid.x;
	mov.u32 	%r5, %ntid.x;
	mov.u32 	%r19, %tid.x;
	mad.lo.s32 	%r26, %r18, %r5, %r19;
	setp.ge.s32 	%p3, %r26, %r13;
	@%p3 bra 	$L__BB0_10;
	cvta.to.global.u64 	%rd3, %rd7;
	cvta.to.global.u64 	%rd4, %rd8;
	mov.u32 	%r20, %nctaid.x;
	mul.lo.s32 	%r7, %r20, %r5;
	mul.lo.s32 	%r8, %r13, %r1;
	add.s32 	%r9, %r4, %r16;
$L__BB0_4:
	setp.lt.s32 	%p4, %r26, %r9;
	mov.f32 	%f16, 0f7FFFFFFF;
	mov.f32 	%f17, %f16;
	@%p4 bra 	$L__BB0_9;
	add.s32 	%r21, %r26, 1;
	sub.s32 	%r11, %r21, %r2;
	sub.s32 	%r22, %r21, %r16;
	max.s32 	%r23, %r22, 0;
	mul.wide.s32 	%rd16, %r26, 4;
	add.s64 	%rd17, %rd2, %rd16;
	ld.global.nc.f32 	%f8, [%rd17+4];
	cvt.f64.f32 	%fd1, %f8;
	mul.wide.u32 	%rd18, %r23, 4;
	add.s64 	%rd19, %rd2, %rd18;
	ld.global.nc.f32 	%f9, [%rd19];
	cvt.f64.f32 	%fd2, %f9;
	add.s64 	%rd20, %rd1, %rd16;
	ld.global.nc.f32 	%f10, [%rd20+4];
	cvt.f64.f32 	%fd3, %f10;
	add.s64 	%rd21, %rd1, %rd18;
	ld.global.nc.f32 	%f11, [%rd21];
	cvt.f64.f32 	%fd7, %f11;
	sub.f64 	%fd4, %fd3, %fd7;
	setp.eq.f64 	%p5, %fd4, 0d0000000000000000;
	mov.f32 	%f17, 0f00000000;
	@%p5 bra 	$L__BB0_7;
	sub.f64 	%fd8, %fd1, %fd2;
	div.rn.f64 	%fd9, %fd8, %fd4;
	cvt.rn.f32.f64 	%f17, %fd9;
$L__BB0_7:
	max.s32 	%r24, %r11, 0;
	mul.wide.u32 	%rd22, %r24, 4;
	add.s64 	%rd23, %rd2, %rd22;
	ld.global.nc.f32 	%f13, [%rd23];
	cvt.f64.f32 	%fd10, %f13;
	sub.f64 	%fd5, %fd1, %fd10;
	add.s64 	%rd24, %rd1, %rd22;
	ld.global.nc.f32 	%f14, [%rd24];
	cvt.f64.f32 	%fd11, %f14;
	sub.f64 	%fd6, %fd3, %fd11;
	setp.eq.f64 	%p6, %fd6, 0d0000000000000000;
	mov.f32 	%f16, 0f00000000;
	@%p6 bra 	$L__BB0_9;
	div.rn.f64 	%fd12, %fd5, %fd6;
	cvt.rn.f32.f64 	%f16, %fd12;
$L__BB0_9:
	add.s32 	%r25, %r26, %r8;
	mul.wide.s32 	%rd25, %r25, 4;
	add.s64 	%rd26, %rd3, %rd25;
	st.global.f32 	[%rd26], %f16;
	add.s64 	%rd27, %rd4, %rd25;
	st.global.f32 	[%rd27], %f17;
	add.s32 	%r26, %r26, %r7;
	setp.lt.s32 	%p7, %r26, %r13;
	@%p7 bra 	$L__BB0_4;
$L__BB0_10:
	ret;

}


// ===== COMPILED SASS (sm_100) =====

	.target	sm_100

	.elftype	@"ET_EXEC"


//--------------------- .note.nv.tkinfo           --------------------------
	.section	.note.nv.tkinfo,"",@"SHT_NOTE"
	.sectionflags	@"SHF_NOTE_NV_TKINFO"
	.tkinfo
        /*0018*/ 	.word	0x00000002
        /*0030*/ 	.string	""
        /*0030*/ 	.string	"ptxas"
        /*0030*/ 	.string	"Cuda compilation tools, release 13.0, V13.0.88"
        /*0030*/ 	.string	"Build cuda_13.0.r13.0/compiler.36424714_0"
        /*0030*/ 	.string	"-arch sm_100 -m 64 "



//--------------------- .note.nv.cuinfo           --------------------------
	.section	.note.nv.cuinfo,"",@"SHT_NOTE"
	.sectionflags	@"SHF_NOTE_NV_CUINFO"
        /*0018*/ 	.short	0x0002
        /*001a*/ 	.short	0x0064
        /*001c*/ 	.short	0x0082
	.zero		2


//--------------------- .nv.info                  --------------------------
	.section	.nv.info,"",@"SHT_CUDA_INFO"
	.align	4


	//----- nvinfo : EIATTR_REGCOUNT
	.align		4
        /*0000*/ 	.byte	0x04, 0x2f
        /*0002*/ 	.short	(.L_1 - .L_0)
	.align		4
.L_0:
        /*0004*/ 	.word	index@(buff_averages_batch_prefix_f32)
        /*0008*/ 	.word	0x0000002a


	//----- nvinfo : EIATTR_FRAME_SIZE
	.align		4
.L_1:
        /*000c*/ 	.byte	0x04, 0x11
        /*000e*/ 	.short	(.L_3 - .L_2)
	.align		4
.L_2:
        /*0010*/ 	.word	index@($__internal_0_$__cuda_sm20_div_rn_f64_full)
        /*0014*/ 	.word	0x00000000


	//----- nvinfo : EIATTR_FRAME_SIZE
	.align		4
.L_3:
        /*0018*/ 	.byte	0x04, 0x11
        /*001a*/ 	.short	(.L_5 - .L_4)
	.align		4
.L_4:
        /*001c*/ 	.word	index@(buff_averages_batch_prefix_f32)
        /*0020*/ 	.word	0x00000000


	//----- nvinfo : EIATTR_MIN_STACK_SIZE
	.align		4
.L_5:
        /*0024*/ 	.byte	0x04, 0x12
        /*0026*/ 	.short	(.L_7 - .L_6)
	.align		4
.L_6:
        /*0028*/ 	.word	index@(buff_averages_batch_prefix_f32)
        /*002c*/ 	.word	0x00000000
.L_7:


//--------------------- .nv.compat                --------------------------
	.section	.nv.compat,"",@"SHT_CUDA_COMPAT_INFO"
	.align	4
        /*0000*/ 	.byte	0x02, 0x09, 0x00, 0x00, 0x02, 0x02, 0x01, 0x00, 0x02, 0x05, 0x05, 0x00, 0x03, 0x07, 0x01, 0x01
        /*0010*/ 	.byte	0x02, 0x03, 0x00, 0x00, 0x02, 0x06, 0x01, 0x00, 0x04, 0x0b, 0x08, 0x00, 0x01, 0x00, 0x00, 0x00
        /*0020*/ 	.byte	0x00, 0x00, 0x00, 0x00


//--------------------- .nv.info.buff_averages_batch_prefix_f32 --------------------------
	.section	.nv.info.buff_averages_batch_prefix_f32,"",@"SHT_CUDA_INFO"
	.sectionflags	@""
	.align	4


	//----- nvinfo : EIATTR_CUDA_API_VERSION
	.align		4
        /*0000*/ 	.byte	0x04, 0x37
        /*0002*/ 	.short	(.L_9 - .L_8)
.L_8:
        /*0004*/ 	.word	0x00000082


	//----- nvinfo : EIATTR_KPARAM_INFO
	.align		4
.L_9:
        /*0008*/ 	.byte	0x04, 0x17
        /*000a*/ 	.short	(.L_11 - .L_10)
.L_10:
        /*000c*/ 	.word	0x00000000
        /*0010*/ 	.short	0x0008
        /*0012*/ 	.short	0x0038
        /*0014*/ 	.byte	0x00, 0xf5, 0x21, 0x00


	//----- nvinfo : EIATTR_KPARAM_INFO
	.align		4
.L_11:
        /*0018*/ 	.byte	0x04, 0x17
        /*001a*/ 	.short	(.L_13 - .L_12)
.L_12:
        /*001c*/ 	.word	0x00000000
        /*0020*/ 	.short	0x0007
        /*0022*/ 	.short	0x0030
        /*0024*/ 	.byte	0x00, 0xf5, 0x21, 0x00


	//----- nvinfo : EIATTR_KPARAM_INFO
	.align		4
.L_13:
        /*0028*/ 	.byte	0x04, 0x17
        /*002a*/ 	.short	(.L_15 - .L_14)
.L_14:
        /*002c*/ 	.word	0x00000000
        /*0030*/ 	.short	0x0006
        /*0032*/ 	.short	0x0028
        /*0034*/ 	.byte	0x00, 0xf0, 0x11, 0x00


	//----- nvinfo : EIATTR_KPARAM_INFO
	.align		4
.L_15:
        /*0038*/ 	.byte	0x04, 0x17
        /*003a*/ 	.short	(.L_17 - .L_16)
.L_16:
        /*003c*/ 	.word	0x00000000
        /*0040*/ 	.short	0x0005
        /*0042*/ 	.short	0x0020
        /*0044*/ 	.byte	0x00, 0xf5, 0x21, 0x00


	//----- nvinfo : EIATTR_KPARAM_INFO
	.align		4
.L_17:
        /*0048*/ 	.byte	0x04, 0x17
        /*004a*/ 	.short	(.L_19 - .L_18)
.L_18:
        /*004c*/ 	.word	0x00000000
        /*0050*/ 	.short	0x0004
        /*0052*/ 	.short	0x0018
        /*0054*/ 	.byte	0x00, 0xf5, 0x21, 0x00


	//----- nvinfo : EIATTR_KPARAM_INFO
	.align		4
.L_19:
        /*0058*/ 	.byte	0x04, 0x17
        /*005a*/ 	.short	(.L_21 - .L_20)
.L_20:
        /*005c*/ 	.word	0x00000000
        /*0060*/ 	.short	0x0003
        /*0062*/ 	.short	0x0014
        /*0064*/ 	.byte	0x00, 0xf0, 0x11, 0x00


	//----- nvinfo : EIATTR_KPARAM_INFO
	.align		4
.L_21:
        /*0068*/ 	.byte	0x04, 0x17
        /*006a*/ 	.short	(.L_23 - .L_22)
.L_22:
        /*006c*/ 	.word	0x00000000
        /*0070*/ 	.short	0x0002
        /*0072*/ 	.short	0x0010
        /*0074*/ 	.byte	0x00, 0xf0, 0x11, 0x00


	//----- nvinfo : EIATTR_KPARAM_INFO
	.align		4
.L_23:
        /*0078*/ 	.byte	0x04, 0x17
        /*007a*/ 	.short	(.L_25 - .L_24)
.L_24:
        /*007c*/ 	.word	0x00000000
        /*0080*/ 	.short	0x0001
        /*0082*/ 	.short	0x0008
        /*0084*/ 	.byte	0x00, 0xf5, 0x21, 0x00


	//----- nvinfo : EIATTR_KPARAM_INFO
	.align		4
.L_25:
        /*0088*/ 	.byte	0x04, 0x17
        /*008a*/ 	.short	(.L_27 - .L_26)
.L_26:
        /*008c*/ 	.word	0x00000000
        /*0090*/ 	.short	0x0000
        /*0092*/ 	.short	0x0000
        /*0094*/ 	.byte	0x00, 0xf5, 0x21, 0x00


	//----- nvinfo : EIATTR_SPARSE_MMA_MASK
	.align		4
.L_27:
        /*0098*/ 	.byte	0x03, 0x50
        /*009a*/ 	.short	0x0000


	//----- nvinfo : EIATTR_MAXREG_COUNT
	.align		4
        /*009c*/ 	.byte	0x03, 0x1b
        /*009e*/ 	.short	0x00ff


	//----- nvinfo : EIATTR_MERCURY_ISA_VERSION
	.align		4
        /*00a0*/ 	.byte	0x03, 0x5f
        /*00a2*/ 	.short	0x0101


	//----- nvinfo : EIATTR_VRC_CTA_INIT_COUNT
	.align		4
        /*00a4*/ 	.byte	0x02, 0x4a
	.zero		1
	.zero		1


	//----- nvinfo : EIATTR_EXIT_INSTR_OFFSETS
	.align		4
        /*00a8*/ 	.byte	0x04, 0x1c
        /*00aa*/ 	.short	(.L_29 - .L_28)


	//   ....[0]....
.L_28:
        /*00ac*/ 	.word	0x00000040


	//   ....[1]....
        /*00b0*/ 	.word	0x000000e0


	//   ....[2]....
        /*00b4*/ 	.word	0x00000150


	//   ....[3]....
        /*00b8*/ 	.word	0x000007b0


	//----- nvinfo : EIATTR_CRS_STACK_SIZE
	.align		4
.L_29:
        /*00bc*/ 	.byte	0x04, 0x1e
        /*00be*/ 	.short	(.L_31 - .L_30)
.L_30:
        /*00c0*/ 	.word	0x00000000


	//----- nvinfo : EIATTR_CBANK_PARAM_SIZE
	.align		4
.L_31:
        /*00c4*/ 	.byte	0x03, 0x19
        /*00c6*/ 	.short	0x0040


	//----- nvinfo : EIATTR_PARAM_CBANK
	.align		4
        /*00c8*/ 	.byte	0x04, 0x0a
        /*00ca*/ 	.short	(.L_33 - .L_32)
	.align		4
.L_32:
        /*00cc*/ 	.word	index@(.nv.constant0.buff_averages_batch_prefix_f32)
        /*00d0*/ 	.short	0x0380
        /*00d2*/ 	.short	0x0040


	//----- nvinfo : EIATTR_SW_WAR
	.align		4
.L_33:
        /*00d4*/ 	.byte	0x04, 0x36
        /*00d6*/ 	.short	(.L_35 - .L_34)
.L_34:
        /*00d8*/ 	.word	0x00000008
.L_35:


//--------------------- .nv.callgraph             --------------------------
	.section	.nv.callgraph,"",@"SHT_CUDA_CALLGRAPH"
	.align	4
	.sectionentsize	8
	.align		4
        /*0000*/ 	.word	0x00000000
	.align		4
        /*0004*/ 	.word	0xffffffff
	.align		4
        /*0008*/ 	.word	0x00000000
	.align		4
        /*000c*/ 	.word	0xfffffffe
	.align		4
        /*0010*/ 	.word	0x00000000
	.align		4
        /*0014*/ 	.word	0xfffffffd
	.align		4
        /*0018*/ 	.word	0x00000000
	.align		4
        /*001c*/ 	.word	0xfffffffc


//--------------------- .text.buff_averages_batch_prefix_f32 --------------------------
	.section	.text.buff_averages_batch_prefix_f32,"ax",@progbits
	.align	128
        .global         buff_averages_batch_prefix_f32
        .type           buff_averages_batch_prefix_f32,@function
        .size           buff_averages_batch_prefix_f32,(.L_x_15 - buff_averages_batch_prefix_f32)
        .other          buff_averages_batch_prefix_f32,@"STO_CUDA_ENTRY STV_DEFAULT"
buff_averages_batch_prefix_f32:
.text.buff_averages_batch_prefix_f32:
[----:B------:R-:W-:Y:S01]  /*0000*/  LDC R1, c[0x0][0x37c] ;  /* 0x0000df00ff017b82 */ /* 0x000fe20000000800 */
[----:B------:R-:W0:Y:S01]  /*0010*/  S2R R32, SR_CTAID.Y ;  /* 0x0000000000207919 */ /* 0x000e220000002600 */
[----:B------:R-:W0:Y:S02]  /*0020*/  LDCU UR4, c[0x0][0x3a8] ;  /* 0x00007500ff0477ac */ /* 0x000e240008000800 */
[----:B0-----:R-:W-:-:S13]  /*0030*/  ISETP.GE.AND P0, PT, R32, UR4, PT ;  /* 0x0000000420007c0c */ /* 0x001fda000bf06270 */
[----:B------:R-:W-:Y:S05]  /*0040*/  @P0 EXIT ;  /* 0x000000000000094d */ /* 0x000fea0003800000 */
[----:B------:R-:W0:Y:S01]  /*0050*/  LDC.64 R2, c[0x0][0x398] ;  /* 0x0000e600ff027b82 */ /* 0x000e220000000a00 */
[----:B------:R-:W1:Y:S07]  /*0060*/  LDCU.64 UR4, c[0x0][0x358] ;  /* 0x00006b00ff0477ac */ /* 0x000e6e0008000a00 */
[----:B------:R-:W2:Y:S01]  /*0070*/  LDC.64 R4, c[0x0][0x3a0] ;  /* 0x0000e800ff047b82 */ /* 0x000ea20000000a00 */
[----:B0-----:R-:W-:-:S05]  /*0080*/  IMAD.WIDE.U32 R2, R32, 0x4, R2 ;  /* 0x0000000420027825 */ /* 0x001fca00078e0002 */
[----:B-1----:R-:W3:Y:S01]  /*0090*/  LDG.E.CONSTANT R7, desc[UR4][R2.64] ;  /* 0x0000000402077981 */ /* 0x002ee2000c1e9900 */
[----:B--2---:R-:W-:-:S05]  /*00a0*/  IMAD.WIDE.U32 R4, R32, 0x4, R4 ;  /* 0x0000000420047825 */ /* 0x004fca00078e0004 */
[----:B------:R-:W3:Y:S02]  /*00b0*/  LDG.E.CONSTANT R6, desc[UR4][R4.64] ;  /* 0x0000000404067981 */ /* 0x000ee4000c1e9900 */
[----:B---3--:R-:W-:-:S04]  /*00c0*/  VIMNMX R0, PT, PT, R7, R6, PT ;  /* 0x0000000607007248 */ /* 0x008fc80003fe0100 */
[----:B------:R-:W-:-:S13]  /*00d0*/  ISETP.GE.AND P0, PT, R0, 0x1, PT ;  /* 0x000000010000780c */ /* 0x000fda0003f06270 */
[----:B------:R-:W-:Y:S05]  /*00e0*/  @!P0 EXIT ;  /* 0x000000000000894d */ /* 0x000fea0003800000 */
[----:B------:R-:W0:Y:S01]  /*00f0*/  S2R R5, SR_TID.X ;  /* 0x0000000000057919 */ /* 0x000e220000002100 */
[----:B------:R-:W0:Y:S01]  /*0100*/  S2UR UR6, SR_CTAID.X ;  /* 0x00000000000679c3 */ /* 0x000e220000002500 */
[----:B------:R-:W1:Y:S07]  /*0110*/  LDCU UR7, c[0x0][0x390] ;  /* 0x00007200ff0777ac */ /* 0x000e6e0008000800 */
[----:B------:R-:W0:Y:S02]  /*0120*/  LDC R4, c[0x0][0x360] ;  /* 0x0000d800ff047b82 */ /* 0x000e240000000800 */
[----:B0-----:R-:W-:-:S05]  /*0130*/  IMAD R5, R4, UR6, R5 ;  /* 0x0000000604057c24 */ /* 0x001fca000f8e0205 */
[----:B-1----:R-:W-:-:S13]  /*0140*/  ISETP.GE.AND P0, PT, R5, UR7, PT ;  /* 0x0000000705007c0c */ /* 0x002fda000bf06270 */
[----:B------:R-:W-:Y:S05]  /*0150*/  @P0 EXIT ;  /* 0x000000000000094d */ /* 0x000fea0003800000 */
[----:B------:R-:W0:Y:S01]  /*0160*/  LDC R3, c[0x0][0x394] ;  /* 0x0000e500ff037b82 */ /* 0x000e220000000800 */
[----:B------:R-:W1:Y:S01]  /*0170*/  LDCU UR6, c[0x0][0x370] ;  /* 0x00006e00ff0677ac */ /* 0x000e620008000800 */
[----:B------:R-:W2:Y:S06]  /*0180*/  LDCU UR7, c[0x0][0x390] ;  /* 0x00007200ff0777ac */ /* 0x000eac0008000800 */
[----:B------:R-:W3:Y:S08]  /*0190*/  LDC.64 R8, c[0x0][0x380] ;  /* 0x0000e000ff087b82 */ /* 0x000ef00000000a00 */
[----:B------:R-:W4:Y:S01]  /*01a0*/  LDC.64 R10, c[0x0][0x388] ;  /* 0x0000e200ff0a7b82 */ /* 0x000f220000000a00 */
[----:B-1----:R-:W-:-:S07]  /*01b0*/  IMAD R4, R4, UR6, RZ ;  /* 0x0000000604047c24 */ /* 0x002fce000f8e02ff */
[----:B------:R-:W1:Y:S01]  /*01c0*/  LDC.64 R12, c[0x0][0x3b0] ;  /* 0x0000ec00ff0c7b82 */ /* 0x000e620000000a00 */
[----:B0-----:R-:W-:-:S07]  /*01d0*/  IADD3 R3, PT, PT, R6, -0x1, R3 ;  /* 0xffffffff06037810 */ /* 0x001fce0007ffe003 */
[----:B--2---:R-:W0:Y:S02]  /*01e0*/  LDC.64 R14, c[0x0][0x3b8] ;  /* 0x0000ee00ff0e7b82 */ /* 0x004e240000000a00 */
.L_x_8:
[----:B------:R-:W-:Y:S01]  /*01f0*/  ISETP.GE.AND P0, PT, R5, R3, PT ;  /* 0x000000030500720c */ /* 0x000fe20003f06270 */
[----:B------:R-:W-:Y:S01]  /*0200*/  BSSY.RECONVERGENT B0, `(.L_x_0) ;  /* 0x0000052000007945 */ /* 0x000fe20003800200 */
[----:B--2---:R-:W-:Y:S02]  /*0210*/  IMAD.MOV.U32 R25, RZ, RZ, 0x7fffffff ;  /* 0x7fffffffff197424 */ /* 0x004fe400078e00ff */
[----:B------:R-:W-:-:S09]  /*0220*/  IMAD.MOV.U32 R2, RZ, RZ, 0x7fffffff ;  /* 0x7fffffffff027424 */ /* 0x000fd200078e00ff */
[----:B------:R-:W-:Y:S05]  /*0230*/  @!P0 BRA `(.L_x_1) ;  /* 0x0000000400388947 */ /* 0x000fea0003800000 */
[C---:B------:R-:W-:Y:S02]  /*0240*/  VIADD R0, R5.reuse, 0x1 ;  /* 0x0000000105007836 */ /* 0x040fe40000000000 */
[----:B----4-:R-:W-:-:S03]  /*0250*/  IMAD.WIDE R24, R5, 0x4, R10 ;  /* 0x0000000405187825 */ /* 0x010fc600078e020a */
[----:B------:R-:W-:Y:S02]  /*0260*/  VIADDMNMX R27, R0, -R6, RZ, !PT ;  /* 0x80000006001b7246 */ /* 0x000fe400078001ff */
[----:B------:R-:W2:Y:S03]  /*0270*/  LDG.E.CONSTANT R16, desc[UR4][R24.64+0x4] ;  /* 0x0000040418107981 */ /* 0x000ea6000c1e9900 */
[----:B------:R-:W-:-:S06]  /*0280*/  IMAD.WIDE.U32 R28, R27, 0x4, R10 ;  /* 0x000000041b1c7825 */ /* 0x000fcc00078e000a */
[----:B------:R-:W4:Y:S01]  /*0290*/  LDG.E.CONSTANT R28, desc[UR4][R28.64] ;  /* 0x000000041c1c7981 */ /* 0x000f22000c1e9900 */
[----:B---3--:R-:W-:-:S05]  /*02a0*/  IMAD.WIDE R20, R5, 0x4, R8 ;  /* 0x0000000405147825 */ /* 0x008fca00078e0208 */
[----:B------:R-:W3:Y:S01]  /*02b0*/  LDG.E.CONSTANT R18, desc[UR4][R20.64+0x4] ;  /* 0x0000040414127981 */ /* 0x000ee2000c1e9900 */
[----:B------:R-:W-:Y:S01]  /*02c0*/  BSSY.RECONVERGENT B1, `(.L_x_2) ;  /* 0x0000020000017945 */ /* 0x000fe20003800200 */
[----:B------:R-:W-:Y:S02]  /*02d0*/  IMAD.MOV.U32 R2, RZ, RZ, RZ ;  /* 0x000000ffff027224 */ /* 0x000fe400078e00ff */
[----:B------:R-:W-:Y:S02]  /*02e0*/  IMAD.IADD R0, R0, 0x1, -R7 ;  /* 0x0000000100007824 */ /* 0x000fe400078e0a07 */
[----:B------:R-:W-:Y:S01]  /*02f0*/  IMAD.WIDE.U32 R26, R27, 0x4, R8 ;  /* 0x000000041b1a7825 */ /* 0x000fe200078e0008 */
[----:B--2---:R-:W-:Y:S08]  /*0300*/  F2F.F64.F32 R16, R16 ;  /* 0x0000001000107310 */ /* 0x004ff00000201800 */
[----:B----4-:R-:W2:Y:S02]  /*0310*/  F2F.F64.F32 R22, R28 ;  /* 0x0000001c00167310 */ /* 0x010ea40000201800 */
[----:B--2---:R-:W-:-:S06]  /*0320*/  DADD R22, R16, -R22 ;  /* 0x0000000010167229 */ /* 0x004fcc0000000816 */
[----:B---3--:R-:W2:Y:S02]  /*0330*/  F2F.F64.F32 R18, R18 ;  /* 0x0000001200127310 */ /* 0x008ea40000201800 */
[----:B------:R-:W-:-:S14]  /*0340*/  DSETP.NEU.AND P0, PT, R22, RZ, PT ;  /* 0x000000ff1600722a */ /* 0x000fdc0003f0d000 */
[----:B--2---:R-:W-:Y:S05]  /*0350*/  @!P0 BRA `(.L_x_3) ;  /* 0x0000000000588947 */ /* 0x004fea0003800000 */
[----:B------:R-:W2:Y:S01]  /*0360*/  LDG.E.CONSTANT R2, desc[UR4][R26.64] ;  /* 0x000000041a027981 */ /* 0x000ea2000c1e9900 */
[----:B------:R-:W3:Y:S01]  /*0370*/  MUFU.RCP64H R25, R23 ;  /* 0x0000001700197308 */ /* 0x000ee20000001800 */
[----:B------:R-:W-:Y:S01]  /*0380*/  IMAD.MOV.U32 R24, RZ, RZ, 0x1 ;  /* 0x00000001ff187424 */ /* 0x000fe200078e00ff */
[----:B------:R-:W-:Y:S05]  /*0390*/  BSSY.RECONVERGENT B2, `(.L_x_4) ;  /* 0x0000011000027945 */ /* 0x000fea0003800200 */
[----:B---3--:R-:W-:-:S08]  /*03a0*/  DFMA R20, -R22, R24, 1 ;  /* 0x3ff000001614742b */ /* 0x008fd00000000118 */
[----:B------:R-:W-:-:S08]  /*03b0*/  DFMA R28, R20, R20, R20 ;  /* 0x00000014141c722b */ /* 0x000fd00000000014 */
[----:B------:R-:W-:-:S08]  /*03c0*/  DFMA R28, R24, R28, R24 ;  /* 0x0000001c181c722b */ /* 0x000fd00000000018 */
[----:B------:R-:W-:-:S08]  /*03d0*/  DFMA R30, -R22, R28, 1 ;  /* 0x3ff00000161e742b */ /* 0x000fd0000000011c */
[----:B------:R-:W-:Y:S01]  /*03e0*/  DFMA R30, R28, R30, R28 ;  /* 0x0000001e1c1e722b */ /* 0x000fe2000000001c */
[----:B--2---:R-:W2:Y:S02]  /*03f0*/  F2F.F64.F32 R20, R2 ;  /* 0x0000000200147310 */ /* 0x004ea40000201800 */
[----:B--2---:R-:W-:-:S08]  /*0400*/  DADD R24, R18, -R20 ;  /* 0x0000000012187229 */ /* 0x004fd00000000814 */
[----:B------:R-:W-:Y:S02]  /*0410*/  DMUL R20, R24, R30 ;  /* 0x0000001e18147228 */ /* 0x000fe40000000000 */
[----:B------:R-:W-:-:S06]  /*0420*/  FSETP.GEU.AND P1, PT, |R25|, 6.5827683646048100446e-37, PT ;  /* 0x036000001900780b */ /* 0x000fcc0003f2e200 */
[----:B------:R-:W-:-:S08]  /*0430*/  DFMA R26, -R22, R20, R24 ;  /* 0x00000014161a722b */ /* 0x000fd00000000118 */
[----:B------:R-:W-:-:S10]  /*0440*/  DFMA R20, R30, R26, R20 ;  /* 0x0000001a1e14722b */ /* 0x000fd40000000014 */
[----:B------:R-:W-:-:S05]  /*0450*/  FFMA R26, RZ, R23, R21 ;  /* 0x00000017ff1a7223 */ /* 0x000fca0000000015 */
[----:B------:R-:W-:-:S13]  /*0460*/  FSETP.GT.AND P0, PT, |R26|, 1.469367938527859385e-39, PT ;  /* 0x001000001a00780b */ /* 0x000fda0003f04200 */
[----:B------:R-:W-:Y:S05]  /*0470*/  @P0 BRA P1, `(.L_x_5) ;  /* 0x0000000000080947 */ /* 0x000fea0000800000 */
[----:B------:R-:W-:-:S07]  /*0480*/  MOV R34, 0x4a0 ;  /* 0x000004a000227802 */ /* 0x000fce0000000f00 */
[----:B01----:R-:W-:Y:S05]  /*0490*/  CALL.REL.NOINC `($__internal_0_$__cuda_sm20_div_rn_f64_full) ;  /* 0x0000000000c87944 */ /* 0x003fea0003c00000 */
.L_x_5:
[----:B------:R-:W-:Y:S05]  /*04a0*/  BSYNC.RECONVERGENT B2 ;  /* 0x0000000000027941 */ /* 0x000fea0003800200 */
.L_x_4:
[----:B------:R2:W3:Y:S02]  /*04b0*/  F2F.F32.F64 R2, R20 ;  /* 0x0000001400027310 */ /* 0x0004e40000301000 */
.L_x_3:
[----:B------:R-:W-:Y:S05]  /*04c0*/  BSYNC.RECONVERGENT B1 ;  /* 0x0000000000017941 */ /* 0x000fea0003800200 */
.L_x_2:
[----:B------:R-:W-:-:S05]  /*04d0*/  VIMNMX R23, PT, PT, RZ, R0, !PT ;  /* 0x00000000ff177248 */ /* 0x000fca0007fe0100 */
[----:B------:R-:W-:-:S06]  /*04e0*/  IMAD.WIDE.U32 R26, R23, 0x4, R10 ;  /* 0x00000004171a7825 */ /* 0x000fcc00078e000a */
[----:B------:R-:W2:Y:S01]  /*04f0*/  LDG.E.CONSTANT R26, desc[UR4][R26.64] ;  /* 0x000000041a1a7981 */ /* 0x000ea2000c1e9900 */
[----:B------:R-:W-:-:S06]  /*0500*/  IMAD.WIDE.U32 R22, R23, 0x4, R8 ;  /* 0x0000000417167825 */ /* 0x000fcc00078e0008 */
[----:B------:R-:W4:Y:S01]  /*0510*/  LDG.E.CONSTANT R22, desc[UR4][R22.64] ;  /* 0x0000000416167981 */ /* 0x000f22000c1e9900 */
[----:B--2---:R-:W2:Y:S08]  /*0520*/  F2F.F64.F32 R20, R26 ;  /* 0x0000001a00147310 */ /* 0x004eb00000201800 */
[----:B----4-:R-:W4:Y:S01]  /*0530*/  F2F.F64.F32 R24, R22 ;  /* 0x0000001600187310 */ /* 0x010f220000201800 */
[----:B--2---:R-:W-:-:S08]  /*0540*/  DADD R20, R16, -R20 ;  /* 0x0000000010147229 */ /* 0x004fd00000000814 */
[----:B------:R-:W-:Y:S02]  /*0550*/  DSETP.NEU.AND P0, PT, R20, RZ, PT ;  /* 0x000000ff1400722a */ /* 0x000fe40003f0d000 */
[----:B----4-:R-:W-:Y:S01]  /*0560*/  DADD R18, R18, -R24 ;  /* 0x0000000012127229 */ /* 0x010fe20000000818 */
[----:B------:R-:W-:-:S11]  /*0570*/  IMAD.MOV.U32 R25, RZ, RZ, RZ ;  /* 0x000000ffff197224 */ /* 0x000fd600078e00ff */
[----:B------:R-:W-:Y:S05]  /*0580*/  @!P0 BRA `(.L_x_1) ;  /* 0x0000000000648947 */ /* 0x000fea0003800000 */
[----:B------:R-:W2:Y:S01]  /*0590*/  MUFU.RCP64H R17, R21 ;  /* 0x0000001500117308 */ /* 0x000ea20000001800 */
[----:B------:R-:W-:Y:S01]  /*05a0*/  IMAD.MOV.U32 R16, RZ, RZ, 0x1 ;  /* 0x00000001ff107424 */ /* 0x000fe200078e00ff */
[----:B------:R-:W-:Y:S01]  /*05b0*/  FSETP.GEU.AND P1, PT, |R19|, 6.5827683646048100446e-37, PT ;  /* 0x036000001300780b */ /* 0x000fe20003f2e200 */
[----:B------:R-:W-:Y:S04]  /*05c0*/  BSSY.RECONVERGENT B1, `(.L_x_6) ;  /* 0x0000014000017945 */ /* 0x000fe80003800200 */
[----:B--2---:R-:W-:-:S08]  /*05d0*/  DFMA R22, -R20, R16, 1 ;  /* 0x3ff000001416742b */ /* 0x004fd00000000110 */
[----:B------:R-:W-:-:S08]  /*05e0*/  DFMA R22, R22, R22, R22 ;  /* 0x000000161616722b */ /* 0x000fd00000000016 */
[----:B------:R-:W-:-:S08]  /*05f0*/  DFMA R22, R16, R22, R16 ;  /* 0x000000161016722b */ /* 0x000fd00000000010 */
[----:B------:R-:W-:-:S08]  /*0600*/  DFMA R16, -R20, R22, 1 ;  /* 0x3ff000001410742b */ /* 0x000fd00000000116 */
[----:B------:R-:W-:-:S08]  /*0610*/  DFMA R16, R22, R16, R22 ;  /* 0x000000101610722b */ /* 0x000fd00000000016 */
[----:B------:R-:W-:-:S08]  /*0620*/  DMUL R22, R18, R16 ;  /* 0x0000001012167228 */ /* 0x000fd00000000000 */
[----:B------:R-:W-:-:S08]  /*0630*/  DFMA R24, -R20, R22, R18 ;  /* 0x000000161418722b */ /* 0x000fd00000000112 */
[----:B------:R-:W-:-:S10]  /*0640*/  DFMA R16, R16, R24, R22 ;  /* 0x000000181010722b */ /* 0x000fd40000000016 */
[----:B------:R-:W-:-:S05]  /*0650*/  FFMA R0, RZ, R21, R17 ;  /* 0x00000015ff007223 */ /* 0x000fca0000000011 */
[----:B------:R-:W-:-:S13]  /*0660*/  FSETP.GT.AND P0, PT, |R0|, 1.469367938527859385e-39, PT ;  /* 0x001000000000780b */ /* 0x000fda0003f04200 */
[----:B------:R-:W-:Y:S05]  /*0670*/  @P0 BRA P1, `(.L_x_7) ;  /* 0x0000000000200947 */ /* 0x000fea0000800000 */
[----:B------:R-:W-:Y:S01]  /*0680*/  IMAD.MOV.U32 R24, RZ, RZ, R18 ;  /* 0x000000ffff187224 */ /* 0x000fe200078e0012 */
[----:B------:R-:W-:Y:S01]  /*0690*/  MOV R34, 0x6e0 ;  /* 0x000006e000227802 */ /* 0x000fe20000000f00 */
[----:B------:R-:W-:Y:S02]  /*06a0*/  IMAD.MOV.U32 R25, RZ, RZ, R19 ;  /* 0x000000ffff197224 */ /* 0x000fe400078e0013 */
[----:B------:R-:W-:Y:S02]  /*06b0*/  IMAD.MOV.U32 R22, RZ, RZ, R20 ;  /* 0x000000ffff167224 */ /* 0x000fe400078e0014 */
[----:B------:R-:W-:-:S07]  /*06c0*/  IMAD.MOV.U32 R23, RZ, RZ, R21 ;  /* 0x000000ffff177224 */ /* 0x000fce00078e0015 */
[----:B01-3--:R-:W-:Y:S05]  /*06d0*/  CALL.REL.NOINC `($__internal_0_$__cuda_sm20_div_rn_f64_full) ;  /* 0x0000000000387944 */ /* 0x00bfea0003c00000 */
[----:B------:R-:W-:Y:S02]  /*06e0*/  IMAD.MOV.U32 R16, RZ, RZ, R20 ;  /* 0x000000ffff107224 */ /* 0x000fe400078e0014 */
[----:B------:R-:W-:-:S07]  /*06f0*/  IMAD.MOV.U32 R17, RZ, RZ, R21 ;  /* 0x000000ffff117224 */ /* 0x000fce00078e0015 */
.L_x_7:
[----:B------:R-:W-:Y:S05]  /*0700*/  BSYNC.RECONVERGENT B1 ;  /* 0x0000000000017941 */ /* 0x000fea0003800200 */
.L_x_6:
[----:B------:R2:W4:Y:S02]  /*0710*/  F2F.F32.F64 R25, R16 ;  /* 0x0000001000197310 */ /* 0x0005240000301000 */
.L_x_1:
[----:B------:R-:W-:Y:S05]  /*0720*/  BSYNC.RECONVERGENT B0 ;  /* 0x0000000000007941 */ /* 0x000fea0003800200 */
.L_x_0:
[--C-:B------:R-:W-:Y:S02]  /*0730*/  IMAD R19, R32, UR7, R5.reuse ;  /* 0x0000000720137c24 */ /* 0x100fe4000f8e0205 */
[----:B------:R-:W-:Y:S02]  /*0740*/  IMAD.IADD R5, R4, 0x1, R5 ;  /* 0x0000000104057824 */ /* 0x000fe400078e0205 */
[----:B-12---:R-:W-:-:S03]  /*0750*/  IMAD.WIDE R16, R19, 0x4, R12 ;  /* 0x0000000413107825 */ /* 0x006fc600078e020c */
[----:B------:R-:W-:Y:S01]  /*0760*/  ISETP.GE.AND P0, PT, R5, UR7, PT ;  /* 0x0000000705007c0c */ /* 0x000fe2000bf06270 */
[----:B0-----:R-:W-:Y:S01]  /*0770*/  IMAD.WIDE R18, R19, 0x4, R14 ;  /* 0x0000000413127825 */ /* 0x001fe200078e020e */
[----:B----4-:R2:W-:Y:S04]  /*0780*/  STG.E desc[UR4][R16.64], R25 ;  /* 0x0000001910007986 */ /* 0x0105e8000c101904 */
[----:B---3--:R2:W-:Y:S07]  /*0790*/  STG.E desc[UR4][R18.64], R2 ;  /* 0x0000000212007986 */ /* 0x0085ee000c101904 */
[----:B------:R-:W-:Y:S05]  /*07a0*/  @!P0 BRA `(.L_x_8) ;  /* 0xfffffff800908947 */ /* 0x000fea000383ffff */
[----:B------:R-:W-:Y:S05]  /*07b0*/  EXIT ;  /* 0x000000000000794d */ /* 0x000fea0003800000 */
        .weak           $__internal_0_$__cuda_sm20_div_rn_f64_full
        .type           $__internal_0_$__cuda_sm20_div_rn_f64_full,@function
        .size           $__internal_0_$__cuda_sm20_div_rn_f64_full,(.L_x_15 - $__internal_0_$__cuda_sm20_div_rn_f64_full)
$__internal_0_$__cuda_sm20_div_rn_f64_full:
[----:B------:R-:W-:Y:S01]  /*07c0*/  IMAD.MOV.U32 R21, RZ, RZ, R25 ;  /* 0x000000ffff157224 */ /* 0x000fe200078e0019 */
[C---:B------:R-:W-:Y:S01]  /*07d0*/  FSETP.GEU.AND P0, PT, |R23|.reuse, 1.469367938527859385e-39, PT ;  /* 0x001000001700780b */ /* 0x040fe20003f0e200 */
[----:B------:R-:W-:Y:S01]  /*07e0*/  IMAD.MOV.U32 R20, RZ, RZ, R24 ;  /* 0x000000ffff147224 */ /* 0x000fe200078e0018 */
[----:B------:R-:W-:Y:S01]  /*07f0*/  LOP3.LUT R38, R23, 0x800fffff, RZ, 0xc0, !PT ;  /* 0x800fffff17267812 */ /* 0x000fe200078ec0ff */
[----:B------:R-:W-:Y:S01]  /*0800*/  IMAD.MOV.U32 R35, RZ, RZ, 0x1ca00000 ;  /* 0x1ca00000ff237424 */ /* 0x000fe200078e00ff */
[C---:B------:R-:W-:Y:S01]  /*0810*/  FSETP.GEU.AND P2, PT, |R21|.reuse, 1.469367938527859385e-39, PT ;  /* 0x001000001500780b */ /* 0x040fe20003f4e200 */
[----:B------:R-:W-:Y:S01]  /*0820*/  IMAD.MOV.U32 R26, RZ, RZ, 0x1 ;  /* 0x00000001ff1a7424 */ /* 0x000fe200078e00ff */
[----:B------:R-:W-:Y:S01]  /*0830*/  LOP3.LUT R39, R38, 0x3ff00000, RZ, 0xfc, !PT ;  /* 0x3ff0000026277812 */ /* 0x000fe200078efcff */
[----:B------:R-:W-:Y:S01]  /*0840*/  IMAD.MOV.U32 R38, RZ, RZ, R22 ;  /* 0x000000ffff267224 */ /* 0x000fe200078e0016 */
[----:B------:R-:W-:Y:S01]  /*0850*/  LOP3.LUT R33, R21, 0x7ff00000, RZ, 0xc0, !PT ;  /* 0x7ff0000015217812 */ /* 0x000fe200078ec0ff */
[----:B------:R-:W-:Y:S01]  /*0860*/  BSSY.RECONVERGENT B3, `(.L_x_9) ;  /* 0x000004f000037945 */ /* 0x000fe20003800200 */
[----:B------:R-:W-:-:S03]  /*0870*/  LOP3.LUT R36, R23, 0x7ff00000, RZ, 0xc0, !PT ;  /* 0x7ff0000017247812 */ /* 0x000fc600078ec0ff */
[----:B------:R-:W-:Y:S01]  /*0880*/  @!P0 DMUL R38, R22, 8.98846567431157953865e+307 ;  /* 0x7fe0000016268828 */ /* 0x000fe20000000000 */
[----:B------:R-:W-:-:S03]  /*0890*/  ISETP.GE.U32.AND P1, PT, R33, R36, PT ;  /* 0x000000242100720c */ /* 0x000fc60003f26070 */
[----:B------:R-:W-:Y:S02]  /*08a0*/  @!P2 LOP3.LUT R24, R23, 0x7ff00000, RZ, 0xc0, !PT ;  /* 0x7ff000001718a812 */ /* 0x000fe400078ec0ff */
[----:B------:R-:W0:Y:S01]  /*08b0*/  MUFU.RCP64H R27, R39 ;  /* 0x00000027001b7308 */ /* 0x000e220000001800 */
[----:B------:R-:W-:Y:S02]  /*08c0*/  SEL R25, R35, 0x63400000, !P1 ;  /* 0x6340000023197807 */ /* 0x000fe40004800000 */
[----:B------:R-:W-:Y:S01]  /*08d0*/  @!P2 ISETP.GE.U32.AND P3, PT, R33, R24, PT ;  /* 0x000000182100a20c */ /* 0x000fe20003f66070 */
[----:B------:R-:W-:Y:S01]  /*08e0*/  IMAD.MOV.U32 R24, RZ, RZ, R20 ;  /* 0x000000ffff187224 */ /* 0x000fe200078e0014 */
[----:B------:R-:W-:Y:S02]  /*08f0*/  LOP3.LUT R25, R25, 0x800fffff, R21, 0xf8, !PT ;  /* 0x800fffff19197812 */ /* 0x000fe400078ef815 */
[----:B------:R-:W-:Y:S02]  /*0900*/  @!P2 SEL R29, R35, 0x63400000, !P3 ;  /* 0x63400000231da807 */ /* 0x000fe40005800000 */
[----:B------:R-:W-:-:S02]  /*0910*/  @!P2 MOV R28, RZ ;  /* 0x000000ff001ca202 */ /* 0x000fc40000000f00 */
[----:B------:R-:W-:Y:S02]  /*0920*/  @!P2 LOP3.LUT R29, R29, 0x80000000, R21, 0xf8, !PT ;  /* 0x800000001d1da812 */ /* 0x000fe400078ef815 */
[----:B------:R-:W-:Y:S02]  /*0930*/  @!P0 LOP3.LUT R36, R39, 0x7ff00000, RZ, 0xc0, !PT ;  /* 0x7ff0000027248812 */ /* 0x000fe400078ec0ff */
[----:B------:R-:W-:-:S06]  /*0940*/  @!P2 LOP3.LUT R29, R29, 0x100000, RZ, 0xfc, !PT ;  /* 0x001000001d1da812 */ /* 0x000fcc00078efcff */
[----:B------:R-:W-:Y:S02]  /*0950*/  @!P2 DFMA R24, R24, 2, -R28 ;  /* 0x400000001818a82b */ /* 0x000fe4000000081c */
[----:B0-----:R-:W-:-:S08]  /*0960*/  DFMA R28, R26, -R38, 1 ;  /* 0x3ff000001a1c742b */ /* 0x001fd00000000826 */
[----:B------:R-:W-:-:S08]  /*0970*/  DFMA R28, R28, R28, R28 ;  /* 0x0000001c1c1c722b */ /* 0x000fd0000000001c */
[----:B------:R-:W-:-:S08]  /*0980*/  DFMA R28, R26, R28, R26 ;  /* 0x0000001c1a1c722b */ /* 0x000fd0000000001a */
[----:B------:R-:W-:-:S08]  /*0990*/  DFMA R26, R28, -R38, 1 ;  /* 0x3ff000001c1a742b */ /* 0x000fd00000000826 */
[----:B------:R-:W-:-:S08]  /*09a0*/  DFMA R26, R28, R26, R28 ;  /* 0x0000001a1c1a722b */ /* 0x000fd0000000001c */
[----:B------:R-:W-:-:S08]  /*09b0*/  DMUL R28, R26, R24 ;  /* 0x000000181a1c7228 */ /* 0x000fd00000000000 */
[----:B------:R-:W-:-:S08]  /*09c0*/  DFMA R30, R28, -R38, R24 ;  /* 0x800000261c1e722b */ /* 0x000fd00000000018 */
[----:B------:R-:W-:Y:S01]  /*09d0*/  DFMA R30, R26, R30, R28 ;  /* 0x0000001e1a1e722b */ /* 0x000fe2000000001c */
[----:B------:R-:W-:Y:S01]  /*09e0*/  IMAD.MOV.U32 R28, RZ, RZ, R33 ;  /* 0x000000ffff1c7224 */ /* 0x000fe200078e0021 */
[----:B------:R-:W-:-:S05]  /*09f0*/  @!P2 LOP3.LUT R28, R25, 0x7ff00000, RZ, 0xc0, !PT ;  /* 0x7ff00000191ca812 */ /* 0x000fca00078ec0ff */
[----:B------:R-:W-:-:S05]  /*0a00*/  VIADD R26, R28, 0xffffffff ;  /* 0xffffffff1c1a7836 */ /* 0x000fca0000000000 */
[----:B------:R-:W-:Y:S01]  /*0a10*/  ISETP.GT.U32.AND P0, PT, R26, 0x7feffffe, PT ;  /* 0x7feffffe1a00780c */ /* 0x000fe20003f04070 */
[----:B------:R-:W-:-:S05]  /*0a20*/  VIADD R26, R36, 0xffffffff ;  /* 0xffffffff241a7836 */ /* 0x000fca0000000000 */
[----:B------:R-:W-:-:S13]  /*0a30*/  ISETP.GT.U32.OR P0, PT, R26, 0x7feffffe, P0 ;  /* 0x7feffffe1a00780c */ /* 0x000fda0000704470 */
[----:B------:R-:W-:Y:S05]  /*0a40*/  @P0 BRA `(.L_x_10) ;  /* 0x00000000006c0947 */ /* 0x000fea0003800000 */
[----:B------:R-:W-:-:S04]  /*0a50*/  LOP3.LUT R26, R23, 0x7ff00000, RZ, 0xc0, !PT ;  /* 0x7ff00000171a7812 */ /* 0x000fc800078ec0ff */
[CC--:B------:R-:W-:Y:S02]  /*0a60*/  VIADDMNMX R20, R33.reuse, -R26.reuse, 0xb9600000, !PT ;  /* 0xb960000021147446 */ /* 0x0c0fe4000780091a */
[----:B------:R-:W-:Y:S02]  /*0a70*/  ISETP.GE.U32.AND P0, PT, R33, R26, PT ;  /* 0x0000001a2100720c */ /* 0x000fe40003f06070 */
[----:B------:R-:W-:Y:S02]  /*0a80*/  VIMNMX R20, PT, PT, R20, 0x46a00000, PT ;  /* 0x46a0000014147848 */ /* 0x000fe40003fe0100 */
[----:B------:R-:W-:-:S05]  /*0a90*/  SEL R35, R35, 0x63400000, !P0 ;  /* 0x6340000023237807 */ /* 0x000fca0004000000 */
[----:B------:R-:W-:Y:S02]  /*0aa0*/  IMAD.IADD R28, R20, 0x1, -R35 ;  /* 0x00000001141c7824 */ /* 0x000fe400078e0a23 */
[----:B------:R-:W-:Y:S02]  /*0ab0*/  IMAD.MOV.U32 R20, RZ, RZ, RZ ;  /* 0x000000ffff147224 */ /* 0x000fe400078e00ff */
[----:B------:R-:W-:-:S06]  /*0ac0*/  VIADD R21, R28, 0x7fe00000 ;  /* 0x7fe000001c157836 */ /* 0x000fcc0000000000 */
[----:B------:R-:W-:-:S10]  /*0ad0*/  DMUL R26, R30, R20 ;  /* 0x000000141e1a7228 */ /* 0x000fd40000000000 */
[----:B------:R-:W-:-:S13]  /*0ae0*/  FSETP.GTU.AND P0, PT, |R27|, 1.469367938527859385e-39, PT ;  /* 0x001000001b00780b */ /* 0x000fda0003f0c200 */
[----:B------:R-:W-:Y:S05]  /*0af0*/  @P0 BRA `(.L_x_11) ;  /* 0x0000000000940947 */ /* 0x000fea0003800000 */
[----:B------:R-:W-:Y:S01]  /*0b00*/  DFMA R24, R30, -R38, R24 ;  /* 0x800000261e18722b */ /* 0x000fe20000000018 */
[----:B------:R-:W-:-:S09]  /*0b10*/  IMAD.MOV.U32 R22, RZ, RZ, RZ ;  /* 0x000000ffff167224 */ /* 0x000fd200078e00ff */
[C---:B------:R-:W-:Y:S02]  /*0b20*/  FSETP.NEU.AND P0, PT, R25.reuse, RZ, PT ;  /* 0x000000ff1900720b */ /* 0x040fe40003f0d000 */
[----:B------:R-:W-:-:S04]  /*0b30*/  LOP3.LUT R29, R25, 0x80000000, R23, 0x48, !PT ;  /* 0x80000000191d7812 */ /* 0x000fc800078e4817 */
[----:B------:R-:W-:-:S07]  /*0b40*/  LOP3.LUT R23, R29, R21, RZ, 0xfc, !PT ;  /* 0x000000151d177212 */ /* 0x000fce00078efcff */
[----:B------:R-:W-:Y:S05]  /*0b50*/  @!P0 BRA `(.L_x_11) ;  /* 0x00000000007c8947 */ /* 0x000fea0003800000 */
[----:B------:R-:W-:Y:S01]  /*0b60*/  IMAD.MOV R21, RZ, RZ, -R28 ;  /* 0x000000ffff157224 */ /* 0x000fe200078e0a1c */
[----:B------:R-:W-:Y:S01]  /*0b70*/  DMUL.RP R22, R30, R22 ;  /* 0x000000161e167228 */ /* 0x000fe20000008000 */
[----:B------:R-:W-:-:S06]  /*0b80*/  IMAD.MOV.U32 R20, RZ, RZ, RZ ;  /* 0x000000ffff147224 */ /* 0x000fcc00078e00ff */
[----:B------:R-:W-:-:S03]  /*0b90*/  DFMA R20, R26, -R20, R30 ;  /* 0x800000141a14722b */ /* 0x000fc6000000001e */
[----:B------:R-:W-:-:S03]  /*0ba0*/  LOP3.LUT R29, R23, R29, RZ, 0x3c, !PT ;  /* 0x0000001d171d7212 */ /* 0x000fc600078e3cff */
[----:B------:R-:W-:-:S04]  /*0bb0*/  IADD3 R20, PT, PT, -R28, -0x43300000, RZ ;  /* 0xbcd000001c147810 */ /* 0x000fc80007ffe1ff */
[----:B------:R-:W-:-:S04]  /*0bc0*/  FSETP.NEU.AND P0, PT, |R21|, R20, PT ;  /* 0x000000141500720b */ /* 0x000fc80003f0d200 */
[----:B------:R-:W-:Y:S02]  /*0bd0*/  FSEL R26, R22, R26, !P0 ;  /* 0x0000001a161a7208 */ /* 0x000fe40004000000 */
[----:B------:R-:W-:Y:S01]  /*0be0*/  FSEL R27, R29, R27, !P0 ;  /* 0x0000001b1d1b7208 */ /* 0x000fe20004000000 */
[----:B------:R-:W-:Y:S06]  /*0bf0*/  BRA `(.L_x_11) ;  /* 0x0000000000547947 */ /* 0x000fec0003800000 */
.L_x_10:
[----:B------:R-:W-:-:S14]  /*0c00*/  DSETP.NAN.AND P0, PT, R20, R20, PT ;  /* 0x000000141400722a */ /* 0x000fdc0003f08000 */
[----:B------:R-:W-:Y:S05]  /*0c10*/  @P0 BRA `(.L_x_12) ;  /* 0x0000000000440947 */ /* 0x000fea0003800000 */
[----:B------:R-:W-:-:S14]  /*0c20*/  DSETP.NAN.AND P0, PT, R22, R22, PT ;  /* 0x000000161600722a */ /* 0x000fdc0003f08000 */
[----:B------:R-:W-:Y:S05]  /*0c30*/  @P0 BRA `(.L_x_13) ;  /* 0x0000000000300947 */ /* 0x000fea0003800000 */
[----:B------:R-:W-:Y:S01]  /*0c40*/  ISETP.NE.AND P0, PT, R28, R36, PT ;  /* 0x000000241c00720c */ /* 0x000fe20003f05270 */
[----:B------:R-:W-:Y:S01]  /*0c50*/  IMAD.MOV.U32 R27, RZ, RZ, -0x80000 ;  /* 0xfff80000ff1b7424 */ /* 0x000fe200078e00ff */
[----:B------:R-:W-:-:S11]  /*0c60*/  MOV R26, 0x0 ;  /* 0x00000000001a7802 */ /* 0x000fd60000000f00 */
[----:B------:R-:W-:Y:S05]  /*0c70*/  @!P0 BRA `(.L_x_11) ;  /* 0x0000000000348947 */ /* 0x000fea0003800000 */
[----:B------:R-:W-:Y:S02]  /*0c80*/  ISETP.NE.AND P0, PT, R28, 0x7ff00000, PT ;  /* 0x7ff000001c00780c */ /* 0x000fe40003f05270 */
[----:B------:R-:W-:Y:S02]  /*0c90*/  LOP3.LUT R27, R21, 0x80000000, R23, 0x48, !PT ;  /* 0x80000000151b7812 */ /* 0x000fe400078e4817 */
[----:B------:R-:W-:-:S13]  /*0ca0*/  ISETP.EQ.OR P0, PT, R36, RZ, !P0 ;  /* 0x000000ff2400720c */ /* 0x000fda0004702670 */
[----:B------:R-:W-:Y:S01]  /*0cb0*/  @P0 LOP3.LUT R20, R27, 0x7ff00000, RZ, 0xfc, !PT ;  /* 0x7ff000001b140812 */ /* 0x000fe200078efcff */
[----:B------:R-:W-:Y:S02]  /*0cc0*/  @!P0 IMAD.MOV.U32 R26, RZ, RZ, RZ ;  /* 0x000000ffff1a8224 */ /* 0x000fe400078e00ff */
[----:B------:R-:W-:Y:S02]  /*0cd0*/  @P0 IMAD.MOV.U32 R26, RZ, RZ, RZ ;  /* 0x000000ffff1a0224 */ /* 0x000fe400078e00ff */
[----:B------:R-:W-:Y:S01]  /*0ce0*/  @P0 IMAD.MOV.U32 R27, RZ, RZ, R20 ;  /* 0x000000ffff1b0224 */ /* 0x000fe200078e0014 */
[----:B------:R-:W-:Y:S06]  /*0cf0*/  BRA `(.L_x_11) ;  /* 0x0000000000147947 */ /* 0x000fec0003800000 */
.L_x_13:
[----:B------:R-:W-:Y:S01]  /*0d00*/  LOP3.LUT R27, R23, 0x80000, RZ, 0xfc, !PT ;  /* 0x00080000171b7812 */ /* 0x000fe200078efcff */
[----:B------:R-:W-:Y:S01]  /*0d10*/  IMAD.MOV.U32 R26, RZ, RZ, R22 ;  /* 0x000000ffff1a7224 */ /* 0x000fe200078e0016 */
[----:B------:R-:W-:Y:S06]  /*0d20*/  BRA `(.L_x_11) ;  /* 0x0000000000087947 */ /* 0x000fec0003800000 */
.L_x_12:
[----:B------:R-:W-:Y:S01]  /*0d30*/  LOP3.LUT R27, R21, 0x80000, RZ, 0xfc, !PT ;  /* 0x00080000151b7812 */ /* 0x000fe200078efcff */
[----:B------:R-:W-:-:S07]  /*0d40*/  IMAD.MOV.U32 R26, RZ, RZ, R20 ;  /* 0x000000ffff1a7224 */ /* 0x000fce00078e0014 */
.L_x_11:
[----:B------:R-:W-:Y:S05]  /*0d50*/  BSYNC.RECONVERGENT B3 ;  /* 0x0000000000037941 */ /* 0x000fea0003800200 */
.L_x_9:
[----:B------:R-:W-:Y:S02]  /*0d60*/  IMAD.MOV.U32 R35, RZ, RZ, 0x0 ;  /* 0x00000000ff237424 */ /* 0x000fe400078e00ff */
[----:B------:R-:W-:Y:S02]  /*0d70*/  IMAD.MOV.U32 R20, RZ, RZ, R26 ;  /* 0x000000ffff147224 */ /* 0x000fe400078e001a */
[----:B------:R-:W-:Y:S01]  /*0d80*/  IMAD.MOV.U32 R21, RZ, RZ, R27 ;  /* 0x000000ffff157224 */ /* 0x000fe200078e001b */
[----:B------:R-:W-:Y:S06]  /*0d90*/  RET.REL.NODEC R34 `(buff_averages_batch_prefix_f32) ;  /* 0xfffffff022987950 */ /* 0x000fec0003c3ffff */
.L_x_14:
[----:B------:R-:W-:-:S00]  /*0da0*/  BRA `(.L_x_14) ;  /* 0xfffffffc00fc7947 */ /* 0x000fc0000383ffff */
[----:B------:R-:W-:-:S00]  /*0db0*/  NOP ;  /* 0x0000000000007918 */ /* 0x000fc00000000000 */
        /* <DEDUP_REMOVED lines=12> */
.L_x_15:


//--------------------- .nv.shared.reserved.0     --------------------------
	.section	.nv.shared.reserved.0,"aw",@nobits
	.weak		__nv_reservedSMEM_offset_0_alias
	.size		__nv_reservedSMEM_offset_0_alias, 0, 64
	.other		__nv_reservedSMEM_offset_0_alias,@"STO_CUDA_RESERVED_SHARED STV_DEFAULT"
__nv_reservedSMEM_offset_0_alias:
	.zero		0
	.zero		64


//--------------------- .nv.constant0.buff_averages_batch_prefix_f32 --------------------------
	.section	.nv.constant0.buff_averages_batch_prefix_f32,"a",@progbits
	.sectionflags	@""
	.align	4
.nv.constant0.buff_averages_batch_prefix_f32:
	.zero		960


//--------------------- SYMBOLS --------------------------

	.type		.nv.reservedSmem.offset0,@object
	.size		.nv.reservedSmem.offset0,0x4
